//
// Generated by NVIDIA NVVM Compiler
//
// Compiler Build ID: CL-36424714
// Cuda compilation tools, release 13.0, V13.0.88
// Based on NVVM 20.0.0
//

.version 9.0
.target sm_100
.address_size 64

	// .globl	_Z14oscilateKernelfP6float4
.global .align 4 .b8 __cudart_i2opi_f[24] = {65, 144, 67, 60, 153, 149, 98, 219, 192, 221, 52, 245, 209, 87, 39, 252, 41, 21, 68, 78, 110, 131, 249, 162};

.visible .entry _Z14oscilateKernelfP6float4(
	.param .f32 _Z14oscilateKernelfP6float4_param_0,
	.param .u64 .ptr .align 1 _Z14oscilateKernelfP6float4_param_1
)
{
	.local .align 4 .b8 	__local_depot0[28];
	.reg .b64 	%SP;
	.reg .b64 	%SPL;
	.reg .pred 	%p<17>;
	.reg .b32 	%r<89>;
	.reg .b32 	%f<55>;
	.reg .b64 	%rd<43>;
	.reg .b64 	%fd<5>;

	mov.u64 	%SPL, __local_depot0;
	ld.param.f32 	%f10, [_Z14oscilateKernelfP6float4_param_0];
	ld.param.u64 	%rd17, [_Z14oscilateKernelfP6float4_param_1];
	cvta.to.global.u64 	%rd18, %rd17;
	add.u64 	%rd1, %SPL, 0;
	mov.u32 	%r28, %ctaid.x;
	mov.u32 	%r29, %ntid.x;
	mov.u32 	%r30, %tid.x;
	mad.lo.s32 	%r31, %r28, %r29, %r30;
	mov.u32 	%r32, %ctaid.y;
	mov.u32 	%r33, %ntid.y;
	mov.u32 	%r34, %tid.y;
	mad.lo.s32 	%r35, %r32, %r33, %r34;
	mov.u32 	%r36, %nctaid.x;
	mul.lo.s32 	%r37, %r29, %r36;
	mad.lo.s32 	%r38, %r37, %r31, %r35;
	mul.wide.u32 	%rd20, %r38, 16;
	add.s64 	%rd2, %rd18, %rd20;
	ld.global.v2.f32 	{%f11, %f12}, [%rd2];
	add.f32 	%f13, %f10, %f11;
	add.f32 	%f1, %f13, %f12;
	mul.f32 	%f14, %f1, 0f3F22F983;
	cvt.rni.s32.f32 	%r88, %f14;
	cvt.rn.f32.s32 	%f15, %r88;
	fma.rn.f32 	%f16, %f15, 0fBFC90FDA, %f1;
	fma.rn.f32 	%f17, %f15, 0fB3A22168, %f16;
	fma.rn.f32 	%f54, %f15, 0fA7C234C5, %f17;
	abs.f32 	%f3, %f1;
	setp.ltu.f32 	%p1, %f3, 0f47CE4780;
	mov.u32 	%r84, %r88;
	mov.f32 	%f53, %f54;
	@%p1 bra 	$L__BB0_8;
	setp.neu.f32 	%p2, %f3, 0f7F800000;
	@%p2 bra 	$L__BB0_3;
	mov.f32 	%f20, 0f00000000;
	mul.rn.f32 	%f53, %f1, %f20;
	mov.b32 	%r84, 0;
	bra.uni 	$L__BB0_8;
$L__BB0_3:
	mov.b32 	%r2, %f1;
	shl.b32 	%r40, %r2, 8;
	or.b32  	%r3, %r40, -2147483648;
	mov.b64 	%rd39, 0;
	mov.b32 	%r81, 0;
	mov.u64 	%rd37, __cudart_i2opi_f;
	mov.u64 	%rd38, %rd1;
$L__BB0_4:
	.pragma "nounroll";
	ld.global.nc.u32 	%r41, [%rd37];
	mad.wide.u32 	%rd23, %r41, %r3, %rd39;
	shr.u64 	%rd39, %rd23, 32;
	st.local.u32 	[%rd38], %rd23;
	add.s32 	%r81, %r81, 1;
	add.s64 	%rd38, %rd38, 4;
	add.s64 	%rd37, %rd37, 4;
	setp.ne.s32 	%p3, %r81, 6;
	@%p3 bra 	$L__BB0_4;
	shr.u32 	%r42, %r2, 23;
	st.local.u32 	[%rd1+24], %rd39;
	and.b32  	%r6, %r42, 31;
	and.b32  	%r43, %r42, 224;
	add.s32 	%r44, %r43, -128;
	shr.u32 	%r45, %r44, 5;
	mul.wide.u32 	%rd24, %r45, 4;
	sub.s64 	%rd9, %rd1, %rd24;
	ld.local.u32 	%r82, [%rd9+24];
	ld.local.u32 	%r83, [%rd9+20];
	setp.eq.s32 	%p4, %r6, 0;
	@%p4 bra 	$L__BB0_7;
	shf.l.wrap.b32 	%r82, %r83, %r82, %r6;
	ld.local.u32 	%r46, [%rd9+16];
	shf.l.wrap.b32 	%r83, %r46, %r83, %r6;
$L__BB0_7:
	shr.u32 	%r47, %r82, 30;
	shf.l.wrap.b32 	%r48, %r83, %r82, 2;
	shl.b32 	%r49, %r83, 2;
	shr.u32 	%r50, %r48, 31;
	add.s32 	%r51, %r50, %r47;
	neg.s32 	%r52, %r51;
	setp.lt.s32 	%p5, %r2, 0;
	selp.b32 	%r84, %r52, %r51, %p5;
	xor.b32  	%r53, %r48, %r2;
	shr.s32 	%r54, %r48, 31;
	xor.b32  	%r55, %r54, %r48;
	xor.b32  	%r56, %r54, %r49;
	cvt.u64.u32 	%rd25, %r55;
	shl.b64 	%rd26, %rd25, 32;
	cvt.u64.u32 	%rd27, %r56;
	or.b64  	%rd28, %rd26, %rd27;
	cvt.rn.f64.s64 	%fd1, %rd28;
	mul.f64 	%fd2, %fd1, 0d3BF921FB54442D19;
	cvt.rn.f32.f64 	%f18, %fd2;
	neg.f32 	%f19, %f18;
	setp.lt.s32 	%p6, %r53, 0;
	selp.f32 	%f53, %f19, %f18, %p6;
$L__BB0_8:
	setp.ltu.f32 	%p7, %f3, 0f47CE4780;
	mul.rn.f32 	%f21, %f53, %f53;
	and.b32  	%r58, %r84, 1;
	setp.eq.b32 	%p8, %r58, 1;
	selp.f32 	%f22, 0f3F800000, %f53, %p8;
	fma.rn.f32 	%f23, %f21, %f22, 0f00000000;
	fma.rn.f32 	%f24, %f21, 0f37CBAC00, 0fBAB607ED;
	selp.f32 	%f25, %f24, 0fB94D4153, %p8;
	selp.f32 	%f26, 0f3D2AAABB, 0f3C0885E4, %p8;
	fma.rn.f32 	%f27, %f25, %f21, %f26;
	selp.f32 	%f28, 0fBEFFFFFF, 0fBE2AAAA8, %p8;
	fma.rn.f32 	%f29, %f27, %f21, %f28;
	fma.rn.f32 	%f30, %f29, %f23, %f22;
	and.b32  	%r59, %r84, 2;
	setp.eq.s32 	%p9, %r59, 0;
	mov.f32 	%f31, 0f00000000;
	sub.f32 	%f32, %f31, %f30;
	selp.f32 	%f33, %f30, %f32, %p9;
	fma.rn.f32 	%f34, %f33, 0f40000000, 0f40000000;
	st.global.f32 	[%rd2+8], %f34;
	@%p7 bra 	$L__BB0_16;
	setp.neu.f32 	%p10, %f3, 0f7F800000;
	@%p10 bra 	$L__BB0_11;
	mov.f32 	%f37, 0f00000000;
	mul.rn.f32 	%f54, %f1, %f37;
	mov.b32 	%r88, 0;
	bra.uni 	$L__BB0_16;
$L__BB0_11:
	mov.b32 	%r15, %f1;
	shl.b32 	%r61, %r15, 8;
	or.b32  	%r16, %r61, -2147483648;
	mov.b64 	%rd42, 0;
	mov.b32 	%r85, 0;
	mov.u64 	%rd40, __cudart_i2opi_f;
	mov.u64 	%rd41, %rd1;
$L__BB0_12:
	.pragma "nounroll";
	ld.global.nc.u32 	%r62, [%rd40];
	mad.wide.u32 	%rd31, %r62, %r16, %rd42;
	shr.u64 	%rd42, %rd31, 32;
	st.local.u32 	[%rd41], %rd31;
	add.s32 	%r85, %r85, 1;
	add.s64 	%rd41, %rd41, 4;
	add.s64 	%rd40, %rd40, 4;
	setp.ne.s32 	%p11, %r85, 6;
	@%p11 bra 	$L__BB0_12;
	shr.u32 	%r63, %r15, 23;
	st.local.u32 	[%rd1+24], %rd42;
	and.b32  	%r19, %r63, 31;
	and.b32  	%r64, %r63, 224;
	add.s32 	%r65, %r64, -128;
	shr.u32 	%r66, %r65, 5;
	mul.wide.u32 	%rd32, %r66, 4;
	sub.s64 	%rd16, %rd1, %rd32;
	ld.local.u32 	%r86, [%rd16+24];
	ld.local.u32 	%r87, [%rd16+20];
	setp.eq.s32 	%p12, %r19, 0;
	@%p12 bra 	$L__BB0_15;
	shf.l.wrap.b32 	%r86, %r87, %r86, %r19;
	ld.local.u32 	%r67, [%rd16+16];
	shf.l.wrap.b32 	%r87, %r67, %r87, %r19;
$L__BB0_15:
	shr.u32 	%r68, %r86, 30;
	shf.l.wrap.b32 	%r69, %r87, %r86, 2;
	shl.b32 	%r70, %r87, 2;
	shr.u32 	%r71, %r69, 31;
	add.s32 	%r72, %r71, %r68;
	neg.s32 	%r73, %r72;
	setp.lt.s32 	%p13, %r15, 0;
	selp.b32 	%r88, %r73, %r72, %p13;
	xor.b32  	%r74, %r69, %r15;
	shr.s32 	%r75, %r69, 31;
	xor.b32  	%r76, %r75, %r69;
	xor.b32  	%r77, %r75, %r70;
	cvt.u64.u32 	%rd33, %r76;
	shl.b64 	%rd34, %rd33, 32;
	cvt.u64.u32 	%rd35, %r77;
	or.b64  	%rd36, %rd34, %rd35;
	cvt.rn.f64.s64 	%fd3, %rd36;
	mul.f64 	%fd4, %fd3, 0d3BF921FB54442D19;
	cvt.rn.f32.f64 	%f35, %fd4;
	neg.f32 	%f36, %f35;
	setp.lt.s32 	%p14, %r74, 0;
	selp.f32 	%f54, %f36, %f35, %p14;
$L__BB0_16:
	mul.rn.f32 	%f38, %f54, %f54;
	and.b32  	%r79, %r88, 1;
	setp.eq.b32 	%p15, %r79, 1;
	selp.f32 	%f39, 0f3F800000, %f54, %p15;
	fma.rn.f32 	%f40, %f38, %f39, 0f00000000;
	fma.rn.f32 	%f41, %f38, 0f37CBAC00, 0fBAB607ED;
	selp.f32 	%f42, %f41, 0fB94D4153, %p15;
	selp.f32 	%f43, 0f3D2AAABB, 0f3C0885E4, %p15;
	fma.rn.f32 	%f44, %f42, %f38, %f43;
	selp.f32 	%f45, 0fBEFFFFFF, 0fBE2AAAA8, %p15;
	fma.rn.f32 	%f46, %f44, %f38, %f45;
	fma.rn.f32 	%f47, %f46, %f40, %f39;
	and.b32  	%r80, %r88, 2;
	setp.eq.s32 	%p16, %r80, 0;
	mov.f32 	%f48, 0f00000000;
	sub.f32 	%f49, %f48, %f47;
	selp.f32 	%f50, %f47, %f49, %p16;
	neg.f32 	%f51, %f50;
	max.f32 	%f52, %f51, 0f00000000;
	st.global.f32 	[%rd2+12], %f52;
	ret;

}
	// .globl	_Z15updateVBOKernelP6float4P6float3PfS3_jj
.visible .entry _Z15updateVBOKernelP6float4P6float3PfS3_jj(
	.param .u64 .ptr .align 1 _Z15updateVBOKernelP6float4P6float3PfS3_jj_param_0,
	.param .u64 .ptr .align 1 _Z15updateVBOKernelP6float4P6float3PfS3_jj_param_1,
	.param .u64 .ptr .align 1 _Z15updateVBOKernelP6float4P6float3PfS3_jj_param_2,
	.param .u64 .ptr .align 1 _Z15updateVBOKernelP6float4P6float3PfS3_jj_param_3,
	.param .u32 _Z15updateVBOKernelP6float4P6float3PfS3_jj_param_4,
	.param .u32 _Z15updateVBOKernelP6float4P6float3PfS3_jj_param_5
)
{
	.reg .pred 	%p<4>;
	.reg .b32 	%r<19>;
	.reg .b32 	%f<7>;
	.reg .b64 	%rd<17>;

	ld.param.u64 	%rd1, [_Z15updateVBOKernelP6float4P6float3PfS3_jj_param_0];
	ld.param.u64 	%rd2, [_Z15updateVBOKernelP6float4P6float3PfS3_jj_param_1];
	ld.param.u64 	%rd3, [_Z15updateVBOKernelP6float4P6float3PfS3_jj_param_2];
	ld.param.u64 	%rd4, [_Z15updateVBOKernelP6float4P6float3PfS3_jj_param_3];
	ld.param.u32 	%r4, [_Z15updateVBOKernelP6float4P6float3PfS3_jj_param_4];
	ld.param.u32 	%r5, [_Z15updateVBOKernelP6float4P6float3PfS3_jj_param_5];
	mov.u32 	%r7, %ctaid.x;
	mov.u32 	%r8, %ntid.x;
	mov.u32 	%r9, %tid.x;
	mad.lo.s32 	%r1, %r7, %r8, %r9;
	mov.u32 	%r10, %ctaid.y;
	mov.u32 	%r11, %ntid.y;
	mov.u32 	%r12, %tid.y;
	mad.lo.s32 	%r13, %r10, %r11, %r12;
	mov.u32 	%r14, %nctaid.x;
	mul.lo.s32 	%r15, %r8, %r14;
	mul.lo.s32 	%r3, %r15, %r1;
	setp.ge.u32 	%p1, %r1, %r4;
	setp.ge.u32 	%p2, %r13, %r5;
	or.pred  	%p3, %p1, %p2;
	@%p3 bra 	$L__BB1_2;
	cvta.to.global.u64 	%rd5, %rd1;
	cvta.to.global.u64 	%rd6, %rd4;
	cvta.to.global.u64 	%rd7, %rd2;
	cvta.to.global.u64 	%rd8, %rd3;
	mad.lo.s32 	%r16, %r4, %r1, %r13;
	add.s32 	%r17, %r3, %r13;
	mul.wide.u32 	%rd9, %r17, 16;
	add.s64 	%rd10, %rd5, %rd9;
	ld.global.f32 	%f1, [%rd10+8];
	shl.b32 	%r18, %r16, 3;
	mul.wide.u32 	%rd11, %r18, 4;
	add.s64 	%rd12, %rd6, %rd11;
	st.global.f32 	[%rd12+8], %f1;
	mul.wide.u32 	%rd13, %r17, 12;
	add.s64 	%rd14, %rd7, %rd13;
	ld.global.f32 	%f2, [%rd14];
	st.global.f32 	[%rd12+12], %f2;
	ld.global.f32 	%f3, [%rd14+4];
	st.global.f32 	[%rd12+16], %f3;
	ld.global.f32 	%f4, [%rd14+8];
	st.global.f32 	[%rd12+20], %f4;
	ld.global.f32 	%f5, [%rd10+12];
	st.global.f32 	[%rd12+24], %f5;
	mul.wide.u32 	%rd15, %r17, 4;
	add.s64 	%rd16, %rd8, %rd15;
	ld.global.f32 	%f6, [%rd16];
	st.global.f32 	[%rd12+28], %f6;
$L__BB1_2:
	ret;

}


// ===== COMPILED SASS (sm_100) =====

	.target	sm_100

	.elftype	@"ET_EXEC"


//--------------------- .note.nv.tkinfo           --------------------------
	.section	.note.nv.tkinfo,"",@"SHT_NOTE"
	.sectionflags	@"SHF_NOTE_NV_TKINFO"
	.tkinfo
        /*0018*/ 	.word	0x00000002
        /*0030*/ 	.string	""
        /*0030*/ 	.string	"ptxas"
        /*0030*/ 	.string	"Cuda compilation tools, release 13.0, V13.0.88"
        /*0030*/ 	.string	"Build cuda_13.0.r13.0/compiler.36424714_0"
        /*0030*/ 	.string	"-arch sm_100 -m 64 "



//--------------------- .note.nv.cuinfo           --------------------------
	.section	.note.nv.cuinfo,"",@"SHT_NOTE"
	.sectionflags	@"SHF_NOTE_NV_CUINFO"
        /*0018*/ 	.short	0x0002
        /*001a*/ 	.short	0x0064
        /*001c*/ 	.short	0x0082
	.zero		2


//--------------------- .nv.info                  --------------------------
	.section	.nv.info,"",@"SHT_CUDA_INFO"
	.align	4


	//----- nvinfo : EIATTR_REGCOUNT
	.align		4
        /*0000*/ 	.byte	0x04, 0x2f
        /*0002*/ 	.short	(.L_2 - .L_1)
	.align		4
.L_1:
        /*0004*/ 	.word	index@(_Z14oscilateKernelfP6float4)
        /*0008*/ 	.word	0x00000019


	//----- nvinfo : EIATTR_FRAME_SIZE
	.align		4
.L_2:
        /*000c*/ 	.byte	0x04, 0x11
        /*000e*/ 	.short	(.L_4 - .L_3)
	.align		4
.L_3:
        /*0010*/ 	.word	index@(_Z14oscilateKernelfP6float4)
        /*0014*/ 	.word	0x00000000


	//----- nvinfo : EIATTR_REGCOUNT
	.align		4
.L_4:
        /*0018*/ 	.byte	0x04, 0x2f
        /*001a*/ 	.short	(.L_6 - .L_5)
	.align		4
.L_5:
        /*001c*/ 	.word	index@(_Z15updateVBOKernelP6float4P6float3PfS3_jj)
        /*0020*/ 	.word	0x00000016


	//----- nvinfo : EIATTR_FRAME_SIZE
	.align		4
.L_6:
        /*0024*/ 	.byte	0x04, 0x11
        /*0026*/ 	.short	(.L_8 - .L_7)
	.align		4
.L_7:
        /*0028*/ 	.word	index@(_Z15updateVBOKernelP6float4P6float3PfS3_jj)
        /*002c*/ 	.word	0x00000000


	//----- nvinfo : EIATTR_MIN_STACK_SIZE
	.align		4
.L_8:
        /*0030*/ 	.byte	0x04, 0x12
        /*0032*/ 	.short	(.L_10 - .L_9)
	.align		4
.L_9:
        /*0034*/ 	.word	index@(_Z15updateVBOKernelP6float4P6float3PfS3_jj)
        /*0038*/ 	.word	0x00000000


	//----- nvinfo : EIATTR_MIN_STACK_SIZE
	.align		4
.L_10:
        /*003c*/ 	.byte	0x04, 0x12
        /*003e*/ 	.short	(.L_12 - .L_11)
	.align		4
.L_11:
        /*0040*/ 	.word	index@(_Z14oscilateKernelfP6float4)
        /*0044*/ 	.word	0x00000000
.L_12:


//--------------------- .nv.compat                --------------------------
	.section	.nv.compat,"",@"SHT_CUDA_COMPAT_INFO"
	.align	4
        /*0000*/ 	.byte	0x02, 0x09, 0x00, 0x00, 0x02, 0x02, 0x01, 0x00, 0x02, 0x05, 0x05, 0x00, 0x03, 0x07, 0x01, 0x01
        /*0010*/ 	.byte	0x02, 0x03, 0x00, 0x00, 0x02, 0x06, 0x01, 0x00, 0x04, 0x0b, 0x08, 0x00, 0x01, 0x00, 0x00, 0x00
        /*0020*/ 	.byte	0x00, 0x00, 0x00, 0x00


//--------------------- .nv.info._Z15updateVBOKernelP6float4P6float3PfS3_jj --------------------------
	.section	.nv.info._Z15updateVBOKernelP6float4P6float3PfS3_jj,"",@"SHT_CUDA_INFO"
	.sectionflags	@""
	.align	4


	//----- nvinfo : EIATTR_CUDA_API_VERSION
	.align		4
        /*0000*/ 	.byte	0x04, 0x37
        /*0002*/ 	.short	(.L_14 - .L_13)
.L_13:
        /*0004*/ 	.word	0x00000082


	//----- nvinfo : EIATTR_KPARAM_INFO
	.align		4
.L_14:
        /*0008*/ 	.byte	0x04, 0x17
        /*000a*/ 	.short	(.L_16 - .L_15)
.L_15:
        /*000c*/ 	.word	0x00000000
        /*0010*/ 	.short	0x0005
        /*0012*/ 	.short	0x0024
        /*0014*/ 	.byte	0x00, 0xf0, 0x11, 0x00


	//----- nvinfo : EIATTR_KPARAM_INFO
	.align		4
.L_16:
        /*0018*/ 	.byte	0x04, 0x17
        /*001a*/ 	.short	(.L_18 - .L_17)
.L_17:
        /*001c*/ 	.word	0x00000000
        /*0020*/ 	.short	0x0004
        /*0022*/ 	.short	0x0020
        /*0024*/ 	.byte	0x00, 0xf0, 0x11, 0x00


	//----- nvinfo : EIATTR_KPARAM_INFO
	.align		4
.L_18:
        /*0028*/ 	.byte	0x04, 0x17
        /*002a*/ 	.short	(.L_20 - .L_19)
.L_19:
        /*002c*/ 	.word	0x00000000
        /*0030*/ 	.short	0x0003
        /*0032*/ 	.short	0x0018
        /*0034*/ 	.byte	0x00, 0xf5, 0x21, 0x00


	//----- nvinfo : EIATTR_KPARAM_INFO
	.align		4
.L_20:
        /*0038*/ 	.byte	0x04, 0x17
        /*003a*/ 	.short	(.L_22 - .L_21)
.L_21:
        /*003c*/ 	.word	0x00000000
        /*0040*/ 	.short	0x0002
        /*0042*/ 	.short	0x0010
        /*0044*/ 	.byte	0x00, 0xf5, 0x21, 0x00


	//----- nvinfo : EIATTR_KPARAM_INFO
	.align		4
.L_22:
        /*0048*/ 	.byte	0x04, 0x17
        /*004a*/ 	.short	(.L_24 - .L_23)
.L_23:
        /*004c*/ 	.word	0x00000000
        /*0050*/ 	.short	0x0001
        /*0052*/ 	.short	0x0008
        /*0054*/ 	.byte	0x00, 0xf5, 0x21, 0x00


	//----- nvinfo : EIATTR_KPARAM_INFO
	.align		4
.L_24:
        /*0058*/ 	.byte	0x04, 0x17
        /*005a*/ 	.short	(.L_26 - .L_25)
.L_25:
        /*005c*/ 	.word	0x00000000
        /*0060*/ 	.short	0x0000
        /*0062*/ 	.short	0x0000
        /*0064*/ 	.byte	0x00, 0xf5, 0x21, 0x00


	//----- nvinfo : EIATTR_SPARSE_MMA_MASK
	.align		4
.L_26:
        /*0068*/ 	.byte	0x03, 0x50
        /*006a*/ 	.short	0x0000


	//----- nvinfo : EIATTR_MAXREG_COUNT
	.align		4
        /*006c*/ 	.byte	0x03, 0x1b
        /*006e*/ 	.short	0x00ff


	//----- nvinfo : EIATTR_MERCURY_ISA_VERSION
	.align		4
        /*0070*/ 	.byte	0x03, 0x5f
        /*0072*/ 	.short	0x0101


	//----- nvinfo : EIATTR_VRC_CTA_INIT_COUNT
	.align		4
        /*0074*/ 	.byte	0x02, 0x4a
	.zero		1
	.zero		1


	//----- nvinfo : EIATTR_EXIT_INSTR_OFFSETS
	.align		4
        /*0078*/ 	.byte	0x04, 0x1c
        /*007a*/ 	.short	(.L_28 - .L_27)


	//   ....[0]....
.L_27:
        /*007c*/ 	.word	0x000000e0


	//   ....[1]....
        /*0080*/ 	.word	0x00000280


	//----- nvinfo : EIATTR_CBANK_PARAM_SIZE
	.align		4
.L_28:
        /*0084*/ 	.byte	0x03, 0x19
        /*0086*/ 	.short	0x0028


	//----- nvinfo : EIATTR_PARAM_CBANK
	.align		4
        /*0088*/ 	.byte	0x04, 0x0a
        /*008a*/ 	.short	(.L_30 - .L_29)
	.align		4
.L_29:
        /*008c*/ 	.word	index@(.nv.constant0._Z15updateVBOKernelP6float4P6float3PfS3_jj)
        /*0090*/ 	.short	0x0380
        /*0092*/ 	.short	0x0028


	//----- nvinfo : EIATTR_SW_WAR
	.align		4
.L_30:
        /*0094*/ 	.byte	0x04, 0x36
        /*0096*/ 	.short	(.L_32 - .L_31)
.L_31:
        /*0098*/ 	.word	0x00000008
.L_32:


//--------------------- .nv.info._Z14oscilateKernelfP6float4 --------------------------
	.section	.nv.info._Z14oscilateKernelfP6float4,"",@"SHT_CUDA_INFO"
	.sectionflags	@""
	.align	4


	//----- nvinfo : EIATTR_CUDA_API_VERSION
	.align		4
        /*0000*/ 	.byte	0x04, 0x37
        /*0002*/ 	.short	(.L_34 - .L_33)
.L_33:
        /*0004*/ 	.word	0x00000082


	//----- nvinfo : EIATTR_KPARAM_INFO
	.align		4
.L_34:
        /*0008*/ 	.byte	0x04, 0x17
        /*000a*/ 	.short	(.L_36 - .L_35)
.L_35:
        /*000c*/ 	.word	0x00000000
        /*0010*/ 	.short	0x0001
        /*0012*/ 	.short	0x0008
        /*0014*/ 	.byte	0x00, 0xf5, 0x21, 0x00


	//----- nvinfo : EIATTR_KPARAM_INFO
	.align		4
.L_36:
        /*0018*/ 	.byte	0x04, 0x17
        /*001a*/ 	.short	(.L_38 - .L_37)
.L_37:
        /*001c*/ 	.word	0x00000000
        /*0020*/ 	.short	0x0000
        /*0022*/ 	.short	0x0000
        /*0024*/ 	.byte	0x00, 0xf0, 0x11, 0x00


	//----- nvinfo : EIATTR_SPARSE_MMA_MASK
	.align		4
.L_38:
        /*0028*/ 	.byte	0x03, 0x50
        /*002a*/ 	.short	0x0000


	//----- nvinfo : EIATTR_MAXREG_COUNT
	.align		4
        /*002c*/ 	.byte	0x03, 0x1b
        /*002e*/ 	.short	0x00ff


	//----- nvinfo : EIATTR_MERCURY_ISA_VERSION
	.align		4
        /*0030*/ 	.byte	0x03, 0x5f
        /*0032*/ 	.short	0x0101


	//----- nvinfo : EIATTR_VRC_CTA_INIT_COUNT
	.align		4
        /*0034*/ 	.byte	0x02, 0x4a
	.zero		1
	.zero		1


	//----- nvinfo : EIATTR_EXIT_INSTR_OFFSETS
	.align		4
        /*0038*/ 	.byte	0x04, 0x1c
        /*003a*/ 	.short	(.L_40 - .L_39)


	//   ....[0]....
.L_39:
        /*003c*/ 	.word	0x00001050


	//----- nvinfo : EIATTR_CRS_STACK_SIZE
	.align		4
.L_40:
        /*0040*/ 	.byte	0x04, 0x1e
        /*0042*/ 	.short	(.L_42 - .L_41)
.L_41:
        /*0044*/ 	.word	0x00000000


	//----- nvinfo : EIATTR_CBANK_PARAM_SIZE
	.align		4
.L_42:
        /*0048*/ 	.byte	0x03, 0x19
        /*004a*/ 	.short	0x0010


	//----- nvinfo : EIATTR_PARAM_CBANK
	.align		4
        /*004c*/ 	.byte	0x04, 0x0a
        /*004e*/ 	.short	(.L_44 - .L_43)
	.align		4
.L_43:
        /*0050*/ 	.word	index@(.nv.constant0._Z14oscilateKernelfP6float4)
        /*0054*/ 	.short	0x0380
        /*0056*/ 	.short	0x0010


	//----- nvinfo : EIATTR_SW_WAR
	.align		4
.L_44:
        /*0058*/ 	.byte	0x04, 0x36
        /*005a*/ 	.short	(.L_46 - .L_45)
.L_45:
        /*005c*/ 	.word	0x00000008
.L_46:


//--------------------- .nv.callgraph             --------------------------
	.section	.nv.callgraph,"",@"SHT_CUDA_CALLGRAPH"
	.align	4
	.sectionentsize	8
	.align		4
        /*0000*/ 	.word	0x00000000
	.align		4
        /*0004*/ 	.word	0xffffffff
	.align		4
        /*0008*/ 	.word	0x00000000
	.align		4
        /*000c*/ 	.word	0xfffffffe
	.align		4
        /*0010*/ 	.word	0x00000000
	.align		4
        /*0014*/ 	.word	0xfffffffd
	.align		4
        /*0018*/ 	.word	0x00000000
	.align		4
        /*001c*/ 	.word	0xfffffffc


//--------------------- .nv.constant4             --------------------------
	.section	.nv.constant4,"a",@progbits
	.align	8
	.align		8
.nv.constant4:
        /*0000*/ 	.dword	__cudart_i2opi_f


//--------------------- .text._Z15updateVBOKernelP6float4P6float3PfS3_jj --------------------------
	.section	.text._Z15updateVBOKernelP6float4P6float3PfS3_jj,"ax",@progbits
	.align	128
        .global         _Z15updateVBOKernelP6float4P6float3PfS3_jj
        .type           _Z15updateVBOKernelP6float4P6float3PfS3_jj,@function
        .size           _Z15updateVBOKernelP6float4P6float3PfS3_jj,(.L_x_12 - _Z15updateVBOKernelP6float4P6float3PfS3_jj)
        .other          _Z15updateVBOKernelP6float4P6float3PfS3_jj,@"STO_CUDA_ENTRY STV_DEFAULT"
_Z15updateVBOKernelP6float4P6float3PfS3_jj:
.text._Z15updateVBOKernelP6float4P6float3PfS3_jj:
[----:B------:R-:W-:Y:S01]  /*0000*/  LDC R1, c[0x0][0x37c] ;  /* 0x0000df00ff017b82 */ /* 0x000fe20000000800 */
[----:B------:R-:W0:Y:S07]  /*0010*/  S2R R2, SR_TID.Y ;  /* 0x0000000000027919 */ /* 0x000e2e0000002200 */
[----:B------:R-:W1:Y:S01]  /*0020*/  LDC R5, c[0x0][0x360] ;  /* 0x0000d800ff057b82 */ /* 0x000e620000000800 */
[----:B------:R-:W2:Y:S01]  /*0030*/  LDCU.64 UR8, c[0x0][0x3a0] ;  /* 0x00007400ff0877ac */ /* 0x000ea20008000a00 */
[----:B------:R-:W1:Y:S06]  /*0040*/  S2R R0, SR_TID.X ;  /* 0x0000000000007919 */ /* 0x000e6c0000002100 */
[----:B------:R-:W0:Y:S08]  /*0050*/  S2UR UR5, SR_CTAID.Y ;  /* 0x00000000000579c3 */ /* 0x000e300000002600 */
[----:B------:R-:W0:Y:S01]  /*0060*/  LDC R9, c[0x0][0x364] ;  /* 0x0000d900ff097b82 */ /* 0x000e220000000800 */
[----:B------:R-:W3:Y:S07]  /*0070*/  LDCU UR6, c[0x0][0x370] ;  /* 0x00006e00ff0677ac */ /* 0x000eee0008000800 */
[----:B------:R-:W1:Y:S01]  /*0080*/  S2UR UR4, SR_CTAID.X ;  /* 0x00000000000479c3 */ /* 0x000e620000002500 */
[----:B0-----:R-:W-:-:S05]  /*0090*/  IMAD R9, R9, UR5, R2 ;  /* 0x0000000509097c24 */ /* 0x001fca000f8e0202 */
[----:B--2---:R-:W-:Y:S01]  /*00a0*/  ISETP.GE.U32.AND P0, PT, R9, UR9, PT ;  /* 0x0000000909007c0c */ /* 0x004fe2000bf06070 */
[C---:B-1----:R-:W-:Y:S02]  /*00b0*/  IMAD R0, R5.reuse, UR4, R0 ;  /* 0x0000000405007c24 */ /* 0x042fe4000f8e0200 */
[----:B---3--:R-:W-:-:S03]  /*00c0*/  IMAD R5, R5, UR6, RZ ;  /* 0x0000000605057c24 */ /* 0x008fc6000f8e02ff */
[----:B------:R-:W-:-:S13]  /*00d0*/  ISETP.GE.U32.OR P0, PT, R0, UR8, P0 ;  /* 0x0000000800007c0c */ /* 0x000fda0008706470 */
[----:B------:R-:W-:Y:S05]  /*00e0*/  @P0 EXIT ;  /* 0x000000000000094d */ /* 0x000fea0003800000 */
[----:B------:R-:W0:Y:S01]  /*00f0*/  LDC.64 R2, c[0x0][0x380] ;  /* 0x0000e000ff027b82 */ /* 0x000e220000000a00 */
[----:B------:R-:W1:Y:S01]  /*0100*/  LDCU.64 UR4, c[0x0][0x358] ;  /* 0x00006b00ff0477ac */ /* 0x000e620008000a00 */
[----:B------:R-:W-:-:S05]  /*0110*/  IMAD R4, R0, R5, RZ ;  /* 0x0000000500047224 */ /* 0x000fca00078e02ff */
[----:B------:R-:W-:Y:S01]  /*0120*/  IADD3 R11, PT, PT, R9, R4, RZ ;  /* 0x00000004090b7210 */ /* 0x000fe20007ffe0ff */
[----:B------:R-:W2:Y:S08]  /*0130*/  LDC.64 R6, c[0x0][0x388] ;  /* 0x0000e200ff067b82 */ /* 0x000eb00000000a00 */
[----:B------:R-:W3:Y:S01]  /*0140*/  LDC.64 R4, c[0x0][0x398] ;  /* 0x0000e600ff047b82 */ /* 0x000ee20000000a00 */
[----:B0-----:R-:W-:-:S05]  /*0150*/  IMAD.WIDE.U32 R2, R11, 0x10, R2 ;  /* 0x000000100b027825 */ /* 0x001fca00078e0002 */
[----:B-1----:R-:W4:Y:S01]  /*0160*/  LDG.E R13, desc[UR4][R2.64+0x8] ;  /* 0x00000804020d7981 */ /* 0x002f22000c1e1900 */
[----:B------:R-:W-:Y:S02]  /*0170*/  IMAD R0, R0, UR8, R9 ;  /* 0x0000000800007c24 */ /* 0x000fe4000f8e0209 */
[----:B--2---:R-:W-:-:S03]  /*0180*/  IMAD.WIDE.U32 R6, R11, 0xc, R6 ;  /* 0x0000000c0b067825 */ /* 0x004fc600078e0006 */
[----:B------:R-:W-:-:S05]  /*0190*/  SHF.L.U32 R9, R0, 0x3, RZ ;  /* 0x0000000300097819 */ /* 0x000fca00000006ff */
[----:B---3--:R-:W-:Y:S02]  /*01a0*/  IMAD.WIDE.U32 R4, R9, 0x4, R4 ;  /* 0x0000000409047825 */ /* 0x008fe400078e0004 */
[----:B------:R-:W0:Y:S03]  /*01b0*/  LDC.64 R8, c[0x0][0x390] ;  /* 0x0000e400ff087b82 */ /* 0x000e260000000a00 */
[----:B----4-:R-:W-:Y:S04]  /*01c0*/  STG.E desc[UR4][R4.64+0x8], R13 ;  /* 0x0000080d04007986 */ /* 0x010fe8000c101904 */
[----:B------:R-:W2:Y:S04]  /*01d0*/  LDG.E R15, desc[UR4][R6.64] ;  /* 0x00000004060f7981 */ /* 0x000ea8000c1e1900 */
[----:B--2---:R-:W-:Y:S04]  /*01e0*/  STG.E desc[UR4][R4.64+0xc], R15 ;  /* 0x00000c0f04007986 */ /* 0x004fe8000c101904 */
[----:B------:R-:W2:Y:S04]  /*01f0*/  LDG.E R17, desc[UR4][R6.64+0x4] ;  /* 0x0000040406117981 */ /* 0x000ea8000c1e1900 */
[----:B--2---:R-:W-:Y:S04]  /*0200*/  STG.E desc[UR4][R4.64+0x10], R17 ;  /* 0x0000101104007986 */ /* 0x004fe8000c101904 */
[----:B------:R-:W2:Y:S01]  /*0210*/  LDG.E R19, desc[UR4][R6.64+0x8] ;  /* 0x0000080406137981 */ /* 0x000ea2000c1e1900 */
[----:B0-----:R-:W-:-:S03]  /*0220*/  IMAD.WIDE.U32 R8, R11, 0x4, R8 ;  /* 0x000000040b087825 */ /* 0x001fc600078e0008 */
[----:B--2---:R-:W-:Y:S04]  /*0230*/  STG.E desc[UR4][R4.64+0x14], R19 ;  /* 0x0000141304007986 */ /* 0x004fe8000c101904 */
[----:B------:R-:W2:Y:S04]  /*0240*/  LDG.E R3, desc[UR4][R2.64+0xc] ;  /* 0x00000c0402037981 */ /* 0x000ea8000c1e1900 */
[----:B--2---:R-:W-:Y:S04]  /*0250*/  STG.E desc[UR4][R4.64+0x18], R3 ;  /* 0x0000180304007986 */ /* 0x004fe8000c101904 */
[----:B------:R-:W2:Y:S04]  /*0260*/  LDG.E R9, desc[UR4][R8.64] ;  /* 0x0000000408097981 */ /* 0x000ea8000c1e1900 */
[----:B--2---:R-:W-:Y:S01]  /*0270*/  STG.E desc[UR4][R4.64+0x1c], R9 ;  /* 0x00001c0904007986 */ /* 0x004fe2000c101904 */
[----:B------:R-:W-:Y:S05]  /*0280*/  EXIT ;  /* 0x000000000000794d */ /* 0x000fea0003800000 */
.L_x_0:
[----:B------:R-:W-:-:S00]  /*0290*/  BRA `(.L_x_0) ;  /* 0xfffffffc00fc7947 */ /* 0x000fc0000383ffff */
[----:B------:R-:W-:-:S00]  /*02a0*/  NOP ;  /* 0x0000000000007918 */ /* 0x000fc00000000000 */
        /* <DEDUP_REMOVED lines=13> */
.L_x_12:


//--------------------- .text._Z14oscilateKernelfP6float4 --------------------------
	.section	.text._Z14oscilateKernelfP6float4,"ax",@progbits
	.align	128
        .global         _Z14oscilateKernelfP6float4
        .type           _Z14oscilateKernelfP6float4,@function
        .size           _Z14oscilateKernelfP6float4,(.L_x_13 - _Z14oscilateKernelfP6float4)
        .other          _Z14oscilateKernelfP6float4,@"STO_CUDA_ENTRY STV_DEFAULT"
_Z14oscilateKernelfP6float4:
.text._Z14oscilateKernelfP6float4:
        /* <DEDUP_REMOVED lines=8> */
[----:B------:R-:W1:Y:S08]  /*0080*/  S2UR UR4, SR_CTAID.X ;  /* 0x00000000000479c3 */ /* 0x000e700000002500 */
[----:B------:R-:W4:Y:S01]  /*0090*/  LDC.64 R2, c[0x0][0x388] ;  /* 0x0000e200ff027b82 */ /* 0x000f220000000a00 */
[----:B0-----:R-:W-:-:S02]  /*00a0*/  IMAD R5, R5, UR5, R0 ;  /* 0x0000000505057c24 */ /* 0x001fc4000f8e0200 */
[C---:B-1----:R-:W-:Y:S01]  /*00b0*/  IMAD R0, R4.reuse, UR4, R7 ;  /* 0x0000000404007c24 */ /* 0x042fe2000f8e0207 */
[----:B------:R-:W0:Y:S01]  /*00c0*/  LDCU UR4, c[0x0][0x380] ;  /* 0x00007000ff0477ac */ /* 0x000e220008000800 */
[----:B---3--:R-:W-:-:S04]  /*00d0*/  IMAD R4, R4, UR8, RZ ;  /* 0x0000000804047c24 */ /* 0x008fc8000f8e02ff */
[----:B------:R-:W-:-:S04]  /*00e0*/  IMAD R5, R0, R4, R5 ;  /* 0x0000000400057224 */ /* 0x000fc800078e0205 */
[----:B----4-:R-:W-:-:S05]  /*00f0*/  IMAD.WIDE.U32 R2, R5, 0x10, R2 ;  /* 0x0000001005027825 */ /* 0x010fca00078e0002 */
[----:B--2---:R-:W0:Y:S01]  /*0100*/  LDG.E.64 R4, desc[UR6][R2.64] ;  /* 0x0000000602047981 */ /* 0x004e22000c1e1b00 */
[----:B------:R-:W-:Y:S01]  /*0110*/  BSSY.RECONVERGENT B0, `(.L_x_1) ;  /* 0x000006d000007945 */ /* 0x000fe20003800200 */
[----:B0-----:R-:W-:-:S04]  /*0120*/  FADD R4, R4, UR4 ;  /* 0x0000000404047e21 */ /* 0x001fc80008000000 */
[----:B------:R-:W-:-:S04]  /*0130*/  FADD R4, R5, R4 ;  /* 0x0000000405047221 */ /* 0x000fc80000000000 */
[C---:B------:R-:W-:Y:S01]  /*0140*/  FMUL R0, R4.reuse, 0.63661974668502807617 ;  /* 0x3f22f98304007820 */ /* 0x040fe20000400000 */
[----:B------:R-:W-:-:S05]  /*0150*/  FSETP.GE.AND P0, PT, |R4|, 105615, PT ;  /* 0x47ce47800400780b */ /* 0x000fca0003f06200 */
[----:B------:R-:W0:Y:S02]  /*0160*/  F2I.NTZ R0, R0 ;  /* 0x0000000000007305 */ /* 0x000e240000203100 */
[----:B0-----:R-:W-:Y:S01]  /*0170*/  I2FP.F32.S32 R5, R0 ;  /* 0x0000000000057245 */ /* 0x001fe20000201400 */
[----:B------:R-:W-:-:S04]  /*0180*/  IMAD.MOV.U32 R7, RZ, RZ, R0 ;  /* 0x000000ffff077224 */ /* 0x000fc800078e0000 */
[----:B------:R-:W-:-:S04]  /*0190*/  FFMA R6, R5, -1.5707962512969970703, R4 ;  /* 0xbfc90fda05067823 */ /* 0x000fc80000000004 */
[----:B------:R-:W-:-:S04]  /*01a0*/  FFMA R6, R5, -7.5497894158615963534e-08, R6 ;  /* 0xb3a2216805067823 */ /* 0x000fc80000000006 */
[----:B------:R-:W-:Y:S01]  /*01b0*/  FFMA R8, R5, -5.3903029534742383927e-15, R6 ;  /* 0xa7c234c505087823 */ /* 0x000fe20000000006 */
[----:B------:R-:W-:-:S03]  /*01c0*/  P2R R5, PR, RZ, 0x1 ;  /* 0x00000001ff057803 */ /* 0x000fc60000000000 */
[----:B------:R-:W-:Y:S01]  /*01d0*/  IMAD.MOV.U32 R12, RZ, RZ, R8 ;  /* 0x000000ffff0c7224 */ /* 0x000fe200078e0008 */
[----:B------:R-:W-:Y:S06]  /*01e0*/  @!P0 BRA `(.L_x_2) ;  /* 0x00000004007c8947 */ /* 0x000fec0003800000 */
[----:B------:R-:W-:-:S13]  /*01f0*/  FSETP.NEU.AND P0, PT, |R4|, +INF , PT ;  /* 0x7f8000000400780b */ /* 0x000fda0003f0d200 */
[----:B------:R-:W-:Y:S01]  /*0200*/  @!P0 FMUL R12, RZ, R4 ;  /* 0x00000004ff0c8220 */ /* 0x000fe20000400000 */
[----:B------:R-:W-:Y:S01]  /*0210*/  @!P0 IMAD.MOV.U32 R0, RZ, RZ, RZ ;  /* 0x000000ffff008224 */ /* 0x000fe200078e00ff */
[----:B------:R-:W-:Y:S06]  /*0220*/  @!P0 BRA `(.L_x_2) ;  /* 0x00000004006c8947 */ /* 0x000fec0003800000 */
[----:B------:R-:W-:Y:S01]  /*0230*/  IMAD.SHL.U32 R5, R4, 0x100, RZ ;  /* 0x0000010004057824 */ /* 0x000fe200078e00ff */
[----:B------:R-:W0:Y:S01]  /*0240*/  LDCU.64 UR8, c[0x4][URZ] ;  /* 0x01000000ff0877ac */ /* 0x000e220008000a00 */
[----:B------:R-:W-:Y:S02]  /*0250*/  IMAD.MOV.U32 R0, RZ, RZ, RZ ;  /* 0x000000ffff007224 */ /* 0x000fe400078e00ff */
[----:B------:R-:W-:Y:S01]  /*0260*/  IMAD.MOV.U32 R14, RZ, RZ, RZ ;  /* 0x000000ffff0e7224 */ /* 0x000fe200078e00ff */
[----:B------:R-:W-:Y:S01]  /*0270*/  LOP3.LUT R6, R5, 0x80000000, RZ, 0xfc, !PT ;  /* 0x8000000005067812 */ /* 0x000fe200078efcff */
[----:B------:R-:W-:Y:S01]  /*0280*/  UMOV UR5, URZ ;  /* 0x000000ff00057c82 */ /* 0x000fe20008000000 */
[----:B------:R-:W-:-:S05]  /*0290*/  UMOV UR4, URZ ;  /* 0x000000ff00047c82 */ /* 0x000fca0008000000 */
.L_x_3:
[----:B0-----:R-:W-:Y:S01]  /*02a0*/  MOV R12, UR8 ;  /* 0x00000008000c7c02 */ /* 0x001fe20008000f00 */
[----:B------:R-:W-:-:S05]  /*02b0*/  IMAD.U32 R13, RZ, RZ, UR9 ;  /* 0x00000009ff0d7e24 */ /* 0x000fca000f8e00ff */
[----:B------:R-:W2:Y:S01]  /*02c0*/  LDG.E.CONSTANT R11, desc[UR6][R12.64] ;  /* 0x000000060c0b7981 */ /* 0x000ea2000c1e9900 */
[----:B------:R-:W-:Y:S01]  /*02d0*/  UIADD3 UR4, UPT, UPT, UR4, 0x1, URZ ;  /* 0x0000000104047890 */ /* 0x000fe2000fffe0ff */
[C---:B------:R-:W-:Y:S01]  /*02e0*/  ISETP.EQ.AND P0, PT, R14.reuse, RZ, PT ;  /* 0x000000ff0e00720c */ /* 0x040fe20003f02270 */
[----:B------:R-:W-:Y:S01]  /*02f0*/  UIADD3 UR8, UP1, UPT, UR8, 0x4, URZ ;  /* 0x0000000408087890 */ /* 0x000fe2000ff3e0ff */
[C---:B------:R-:W-:Y:S01]  /*0300*/  ISETP.EQ.AND P1, PT, R14.reuse, 0x4, PT ;  /* 0x000000040e00780c */ /* 0x040fe20003f22270 */
[----:B------:R-:W-:Y:S01]  /*0310*/  UISETP.NE.AND UP0, UPT, UR4, 0x6, UPT ;  /* 0x000000060400788c */ /* 0x000fe2000bf05270 */
[C---:B------:R-:W-:Y:S01]  /*0320*/  ISETP.EQ.AND P3, PT, R14.reuse, 0xc, PT ;  /* 0x0000000c0e00780c */ /* 0x040fe20003f62270 */
[----:B------:R-:W-:Y:S01]  /*0330*/  UIADD3.X UR9, UPT, UPT, URZ, UR9, URZ, UP1, !UPT ;  /* 0x00000009ff097290 */ /* 0x000fe20008ffe4ff */
[C---:B------:R-:W-:Y:S02]  /*0340*/  ISETP.EQ.AND P4, PT, R14.reuse, 0x10, PT ;  /* 0x000000100e00780c */ /* 0x040fe40003f82270 */
[----:B------:R-:W-:Y:S01]  /*0350*/  ISETP.EQ.AND P5, PT, R14, 0x14, PT ;  /* 0x000000140e00780c */ /* 0x000fe20003fa2270 */
[----:B--2---:R-:W-:-:S03]  /*0360*/  IMAD.WIDE.U32 R10, R11, R6, RZ ;  /* 0x000000060b0a7225 */ /* 0x004fc600078e00ff */
[----:B------:R-:W-:-:S04]  /*0370*/  IADD3 R9, P2, PT, R10, R0, RZ ;  /* 0x000000000a097210 */ /* 0x000fc80007f5e0ff */
[----:B------:R-:W-:Y:S01]  /*0380*/  IADD3.X R0, PT, PT, R11, UR5, RZ, P2, !PT ;  /* 0x000000050b007c10 */ /* 0x000fe200097fe4ff */
[--C-:B------:R-:W-:Y:S01]  /*0390*/  @P0 IMAD.MOV.U32 R5, RZ, RZ, R9.reuse ;  /* 0x000000ffff050224 */ /* 0x100fe200078e0009 */
[C---:B------:R-:W-:Y:S01]  /*03a0*/  ISETP.EQ.AND P2, PT, R14.reuse, 0x8, PT ;  /* 0x000000080e00780c */ /* 0x040fe20003f42270 */
[--C-:B------:R-:W-:Y:S02]  /*03b0*/  @P1 IMAD.MOV.U32 R17, RZ, RZ, R9.reuse ;  /* 0x000000ffff111224 */ /* 0x100fe400078e0009 */
[----:B------:R-:W-:Y:S01]  /*03c0*/  @P5 MOV R16, R9 ;  /* 0x0000000900105202 */ /* 0x000fe20000000f00 */
[--C-:B------:R-:W-:Y:S02]  /*03d0*/  @P3 IMAD.MOV.U32 R19, RZ, RZ, R9.reuse ;  /* 0x000000ffff133224 */ /* 0x100fe400078e0009 */
[----:B------:R-:W-:Y:S02]  /*03e0*/  @P4 IMAD.MOV.U32 R20, RZ, RZ, R9 ;  /* 0x000000ffff144224 */ /* 0x000fe400078e0009 */
[----:B------:R-:W-:-:S05]  /*03f0*/  VIADD R14, R14, 0x4 ;  /* 0x000000040e0e7836 */ /* 0x000fca0000000000 */
[----:B------:R-:W-:Y:S01]  /*0400*/  @P2 IMAD.MOV.U32 R18, RZ, RZ, R9 ;  /* 0x000000ffff122224 */ /* 0x000fe200078e0009 */
[----:B------:R-:W-:Y:S06]  /*0410*/  BRA.U UP0, `(.L_x_3) ;  /* 0xfffffffd00a07547 */ /* 0x000fec000b83ffff */
[----:B------:R-:W-:Y:S01]  /*0420*/  SHF.R.U32.HI R6, RZ, 0x17, R4 ;  /* 0x00000017ff067819 */ /* 0x000fe20000011604 */
[----:B------:R-:W-:Y:S03]  /*0430*/  BSSY.RECONVERGENT B1, `(.L_x_4) ;  /* 0x0000028000017945 */ /* 0x000fe60003800200 */
[C---:B------:R-:W-:Y:S02]  /*0440*/  LOP3.LUT R9, R6.reuse, 0xe0, RZ, 0xc0, !PT ;  /* 0x000000e006097812 */ /* 0x040fe400078ec0ff */
[----:B------:R-:W-:-:S03]  /*0450*/  LOP3.LUT P6, RZ, R6, 0x1f, RZ, 0xc0, !PT ;  /* 0x0000001f06ff7812 */ /* 0x000fc600078cc0ff */
[----:B------:R-:W-:-:S05]  /*0460*/  VIADD R9, R9, 0xffffff80 ;  /* 0xffffff8009097836 */ /* 0x000fca0000000000 */
[----:B------:R-:W-:-:S05]  /*0470*/  SHF.R.U32.HI R9, RZ, 0x5, R9 ;  /* 0x00000005ff097819 */ /* 0x000fca0000011609 */
[----:B------:R-:W-:-:S05]  /*0480*/  IMAD.U32 R12, R9, -0x4, RZ ;  /* 0xfffffffc090c7824 */ /* 0x000fca00078e00ff */
[C---:B------:R-:W-:Y:S02]  /*0490*/  ISETP.EQ.AND P3, PT, R12.reuse, -0x18, PT ;  /* 0xffffffe80c00780c */ /* 0x040fe40003f62270 */
[C---:B------:R-:W-:Y:S02]  /*04a0*/  ISETP.EQ.AND P4, PT, R12.reuse, -0x14, PT ;  /* 0xffffffec0c00780c */ /* 0x040fe40003f82270 */
[C---:B------:R-:W-:Y:S02]  /*04b0*/  ISETP.EQ.AND P0, PT, R12.reuse, -0x10, PT ;  /* 0xfffffff00c00780c */ /* 0x040fe40003f02270 */
[C---:B------:R-:W-:Y:S02]  /*04c0*/  ISETP.EQ.AND P1, PT, R12.reuse, -0xc, PT ;  /* 0xfffffff40c00780c */ /* 0x040fe40003f22270 */
[C---:B------:R-:W-:Y:S02]  /*04d0*/  ISETP.EQ.AND P2, PT, R12.reuse, -0x8, PT ;  /* 0xfffffff80c00780c */ /* 0x040fe40003f42270 */
[----:B------:R-:W-:-:S03]  /*04e0*/  ISETP.EQ.AND P5, PT, R12, 0x4, PT ;  /* 0x000000040c00780c */ /* 0x000fc60003fa2270 */
[--C-:B------:R-:W-:Y:S01]  /*04f0*/  @P3 IMAD.MOV.U32 R9, RZ, RZ, R5.reuse ;  /* 0x000000ffff093224 */ /* 0x100fe200078e0005 */
[C---:B------:R-:W-:Y:S01]  /*0500*/  ISETP.EQ.AND P3, PT, R12.reuse, -0x4, PT ;  /* 0xfffffffc0c00780c */ /* 0x040fe20003f62270 */
[----:B------:R-:W-:Y:S02]  /*0510*/  @P4 IMAD.MOV.U32 R10, RZ, RZ, R5 ;  /* 0x000000ffff0a4224 */ /* 0x000fe400078e0005 */
[----:B------:R-:W-:Y:S01]  /*0520*/  @P4 IMAD.MOV.U32 R9, RZ, RZ, R17 ;  /* 0x000000ffff094224 */ /* 0x000fe200078e0011 */
[----:B------:R-:W-:Y:S01]  /*0530*/  ISETP.EQ.AND P4, PT, R12, RZ, PT ;  /* 0x000000ff0c00720c */ /* 0x000fe20003f82270 */
[--C-:B------:R-:W-:Y:S01]  /*0540*/  @P0 IMAD.MOV.U32 R9, RZ, RZ, R18.reuse ;  /* 0x000000ffff090224 */ /* 0x100fe200078e0012 */
[----:B------:R-:W-:Y:S01]  /*0550*/  @P0 MOV R10, R17 ;  /* 0x00000011000a0202 */ /* 0x000fe20000000f00 */
[----:B------:R-:W-:Y:S02]  /*0560*/  @P1 IMAD.MOV.U32 R10, RZ, RZ, R18 ;  /* 0x000000ffff0a1224 */ /* 0x000fe400078e0012 */
[----:B------:R-:W-:-:S02]  /*0570*/  @P1 IMAD.MOV.U32 R9, RZ, RZ, R19 ;  /* 0x000000ffff091224 */ /* 0x000fc400078e0013 */
[----:B------:R-:W-:Y:S02]  /*0580*/  @P2 IMAD.MOV.U32 R10, RZ, RZ, R19 ;  /* 0x000000ffff0a2224 */ /* 0x000fe400078e0013 */
[--C-:B------:R-:W-:Y:S01]  /*0590*/  @P2 IMAD.MOV.U32 R9, RZ, RZ, R20.reuse ;  /* 0x000000ffff092224 */ /* 0x100fe200078e0014 */
[----:B------:R-:W-:Y:S01]  /*05a0*/  @P3 MOV R9, R16 ;  /* 0x0000001000093202 */ /* 0x000fe20000000f00 */
[----:B------:R-:W-:Y:S02]  /*05b0*/  @P3 IMAD.MOV.U32 R10, RZ, RZ, R20 ;  /* 0x000000ffff0a3224 */ /* 0x000fe400078e0014 */
[----:B------:R-:W-:Y:S02]  /*05c0*/  @P4 IMAD.MOV.U32 R10, RZ, RZ, R16 ;  /* 0x000000ffff0a4224 */ /* 0x000fe400078e0010 */
[--C-:B------:R-:W-:Y:S02]  /*05d0*/  @P4 IMAD.MOV.U32 R9, RZ, RZ, R0.reuse ;  /* 0x000000ffff094224 */ /* 0x100fe400078e0000 */
[----:B------:R-:W-:Y:S01]  /*05e0*/  @P5 IMAD.MOV.U32 R10, RZ, RZ, R0 ;  /* 0x000000ffff0a5224 */ /* 0x000fe200078e0000 */
[----:B------:R-:W-:Y:S06]  /*05f0*/  @!P6 BRA `(.L_x_5) ;  /* 0x00000000002ce947 */ /* 0x000fec0003800000 */
[----:B------:R-:W-:Y:S01]  /*0600*/  @P0 IMAD.MOV.U32 R11, RZ, RZ, R5 ;  /* 0x000000ffff0b0224 */ /* 0x000fe200078e0005 */
[----:B------:R-:W-:Y:S01]  /*0610*/  ISETP.EQ.AND P0, PT, R12, 0x8, PT ;  /* 0x000000080c00780c */ /* 0x000fe20003f02270 */
[----:B------:R-:W-:Y:S01]  /*0620*/  @P1 IMAD.MOV.U32 R11, RZ, RZ, R17 ;  /* 0x000000ffff0b1224 */ /* 0x000fe200078e0011 */
[----:B------:R-:W-:Y:S01]  /*0630*/  LOP3.LUT R6, R6, 0x1f, RZ, 0xc0, !PT ;  /* 0x0000001f06067812 */ /* 0x000fe200078ec0ff */
[----:B------:R-:W-:Y:S01]  /*0640*/  @P2 IMAD.MOV.U32 R11, RZ, RZ, R18 ;  /* 0x000000ffff0b2224 */ /* 0x000fe200078e0012 */
[----:B------:R-:W-:Y:S01]  /*0650*/  @P3 MOV R11, R19 ;  /* 0x00000013000b3202 */ /* 0x000fe20000000f00 */
[----:B------:R-:W-:Y:S01]  /*0660*/  @P4 IMAD.MOV.U32 R11, RZ, RZ, R20 ;  /* 0x000000ffff0b4224 */ /* 0x000fe200078e0014 */
[----:B------:R-:W-:Y:S01]  /*0670*/  SHF.L.W.U32.HI R9, R10, R6, R9 ;  /* 0x000000060a097219 */ /* 0x000fe20000010e09 */
[----:B------:R-:W-:-:S06]  /*0680*/  @P5 IMAD.MOV.U32 R11, RZ, RZ, R16 ;  /* 0x000000ffff0b5224 */ /* 0x000fcc00078e0010 */
[----:B------:R-:W-:-:S05]  /*0690*/  @P0 IMAD.MOV.U32 R11, RZ, RZ, R0 ;  /* 0x000000ffff0b0224 */ /* 0x000fca00078e0000 */
[----:B------:R-:W-:-:S07]  /*06a0*/  SHF.L.W.U32.HI R10, R11, R6, R10 ;  /* 0x000000060b0a7219 */ /* 0x000fce0000010e0a */
.L_x_5:
[----:B------:R-:W-:Y:S05]  /*06b0*/  BSYNC.RECONVERGENT B1 ;  /* 0x0000000000017941 */ /* 0x000fea0003800200 */
.L_x_4:
[C---:B------:R-:W-:Y:S01]  /*06c0*/  SHF.L.W.U32.HI R15, R10.reuse, 0x2, R9 ;  /* 0x000000020a0f7819 */ /* 0x040fe20000010e09 */
[----:B------:R-:W-:Y:S01]  /*06d0*/  IMAD.SHL.U32 R10, R10, 0x4, RZ ;  /* 0x000000040a0a7824 */ /* 0x000fe200078e00ff */
[----:B------:R-:W-:Y:S01]  /*06e0*/  UMOV UR4, 0x54442d19 ;  /* 0x54442d1900047882 */ /* 0x000fe20000000000 */
[----:B------:R-:W-:Y:S01]  /*06f0*/  UMOV UR5, 0x3bf921fb ;  /* 0x3bf921fb00057882 */ /* 0x000fe20000000000 */
[----:B------:R-:W-:Y:S02]  /*0700*/  SHF.R.S32.HI R0, RZ, 0x1f, R15 ;  /* 0x0000001fff007819 */ /* 0x000fe4000001140f */
[----:B------:R-:W-:Y:S02]  /*0710*/  ISETP.GE.AND P0, PT, R4, RZ, PT ;  /* 0x000000ff0400720c */ /* 0x000fe40003f06270 */
[C---:B------:R-:W-:Y:S02]  /*0720*/  LOP3.LUT R12, R0.reuse, R10, RZ, 0x3c, !PT ;  /* 0x0000000a000c7212 */ /* 0x040fe400078e3cff */
[----:B------:R-:W-:-:S02]  /*0730*/  LOP3.LUT R13, R0, R15, RZ, 0x3c, !PT ;  /* 0x0000000f000d7212 */ /* 0x000fc400078e3cff */
[----:B------:R-:W-:Y:S02]  /*0740*/  SHF.R.U32.HI R0, RZ, 0x1e, R9 ;  /* 0x0000001eff007819 */ /* 0x000fe40000011609 */
[----:B------:R-:W0:Y:S01]  /*0750*/  I2F.F64.S64 R10, R12 ;  /* 0x0000000c000a7312 */ /* 0x000e220000301c00 */
[C---:B------:R-:W-:Y:S02]  /*0760*/  LOP3.LUT R6, R15.reuse, R4, RZ, 0x3c, !PT ;  /* 0x000000040f067212 */ /* 0x040fe400078e3cff */
[----:B------:R-:W-:Y:S02]  /*0770*/  LEA.HI R0, R15, R0, RZ, 0x1 ;  /* 0x000000000f007211 */ /* 0x000fe400078f08ff */
[----:B------:R-:W-:-:S03]  /*0780*/  ISETP.GE.AND P1, PT, R6, RZ, PT ;  /* 0x000000ff0600720c */ /* 0x000fc60003f26270 */
[----:B------:R-:W-:-:S04]  /*0790*/  IMAD.MOV R6, RZ, RZ, -R0 ;  /* 0x000000ffff067224 */ /* 0x000fc800078e0a00 */
[----:B------:R-:W-:Y:S01]  /*07a0*/  @!P0 IMAD.MOV.U32 R0, RZ, RZ, R6 ;  /* 0x000000ffff008224 */ /* 0x000fe200078e0006 */
[----:B0-----:R-:W-:-:S10]  /*07b0*/  DMUL R10, R10, UR4 ;  /* 0x000000040a0a7c28 */ /* 0x001fd40008000000 */
[----:B------:R-:W0:Y:S02]  /*07c0*/  F2F.F32.F64 R10, R10 ;  /* 0x0000000a000a7310 */ /* 0x000e240000301000 */
[----:B0-----:R-:W-:-:S07]  /*07d0*/  FSEL R12, -R10, R10, !P1 ;  /* 0x0000000a0a0c7208 */ /* 0x001fce0004800100 */
.L_x_2:
[----:B------:R-:W-:Y:S05]  /*07e0*/  BSYNC.RECONVERGENT B0 ;  /* 0x0000000000007941 */ /* 0x000fea0003800200 */
.L_x_1:
[----:B------:R-:W-:Y:S01]  /*07f0*/  MOV R10, 0x37cbac00 ;  /* 0x37cbac00000a7802 */ /* 0x000fe20000000f00 */
[----:B------:R-:W-:Y:S01]  /*0800*/  FMUL R11, R12, R12 ;  /* 0x0000000c0c0b7220 */ /* 0x000fe20000400000 */
[C---:B------:R-:W-:Y:S01]  /*0810*/  LOP3.LUT R6, R0.reuse, 0x1, RZ, 0xc0, !PT ;  /* 0x0000000100067812 */ /* 0x040fe200078ec0ff */
[----:B------:R-:W-:Y:S01]  /*0820*/  IMAD.MOV.U32 R9, RZ, RZ, 0x3d2aaabb ;  /* 0x3d2aaabbff097424 */ /* 0x000fe200078e00ff */
[----:B------:R-:W-:Y:S01]  /*0830*/  LOP3.LUT P1, RZ, R0, 0x2, RZ, 0xc0, !PT ;  /* 0x0000000200ff7812 */ /* 0x000fe2000782c0ff */
[----:B------:R-:W-:Y:S01]  /*0840*/  FFMA R13, R11, R10, -0.0013887860113754868507 ;  /* 0xbab607ed0b0d7423 */ /* 0x000fe2000000000a */
[----:B------:R-:W-:Y:S01]  /*0850*/  ISETP.NE.U32.AND P0, PT, R6, 0x1, PT ;  /* 0x000000010600780c */ /* 0x000fe20003f05070 */
[----:B------:R-:W-:Y:S01]  /*0860*/  IMAD.MOV.U32 R6, RZ, RZ, 0x3effffff ;  /* 0x3effffffff067424 */ /* 0x000fe200078e00ff */
[----:B------:R-:W-:Y:S01]  /*0870*/  FSETP.GE.AND P2, PT, |R4|, 105615, PT ;  /* 0x47ce47800400780b */ /* 0x000fe20003f46200 */
[----:B------:R-:W-:Y:S01]  /*0880*/  BSSY.RECONVERGENT B0, `(.L_x_6) ;  /* 0x000006c000007945 */ /* 0x000fe20003800200 */
[----:B------:R-:W-:-:S02]  /*0890*/  FSEL R14, R13, -0.00019574658654164522886, !P0 ;  /* 0xb94d41530d0e7808 */ /* 0x000fc40004000000 */
[----:B------:R-:W-:Y:S02]  /*08a0*/  FSEL R22, R9, 0.0083327032625675201416, !P0 ;  /* 0x3c0885e409167808 */ /* 0x000fe40004000000 */
[----:B------:R-:W-:Y:S02]  /*08b0*/  FSEL R0, R12, 1, P0 ;  /* 0x3f8000000c007808 */ /* 0x000fe40000000000 */
[----:B------:R-:W-:Y:S01]  /*08c0*/  FSEL R15, -R6, -0.16666662693023681641, !P0 ;  /* 0xbe2aaaa8060f7808 */ /* 0x000fe20004000100 */
[C---:B------:R-:W-:Y:S02]  /*08d0*/  FFMA R14, R11.reuse, R14, R22 ;  /* 0x0000000e0b0e7223 */ /* 0x040fe40000000016 */
[C---:B------:R-:W-:Y:S02]  /*08e0*/  FFMA R13, R11.reuse, R0, RZ ;  /* 0x000000000b0d7223 */ /* 0x040fe400000000ff */
[----:B------:R-:W-:Y:S01]  /*08f0*/  FFMA R14, R11, R14, R15 ;  /* 0x0000000e0b0e7223 */ /* 0x000fe2000000000f */
[----:B------:R-:W-:-:S03]  /*0900*/  IMAD.MOV.U32 R11, RZ, RZ, 0x40000000 ;  /* 0x40000000ff0b7424 */ /* 0x000fc600078e00ff */
[----:B------:R-:W-:-:S04]  /*0910*/  FFMA R0, R13, R14, R0 ;  /* 0x0000000e0d007223 */ /* 0x000fc80000000000 */
[----:B------:R-:W-:-:S04]  /*0920*/  @P1 FADD R0, RZ, -R0 ;  /* 0x80000000ff001221 */ /* 0x000fc80000000000 */
[----:B------:R-:W-:-:S05]  /*0930*/  FFMA R11, R0, R11, 2 ;  /* 0x40000000000b7423 */ /* 0x000fca000000000b */
[----:B------:R0:W-:Y:S01]  /*0940*/  STG.E desc[UR6][R2.64+0x8], R11 ;  /* 0x0000080b02007986 */ /* 0x0001e2000c101906 */
[----:B------:R-:W-:Y:S05]  /*0950*/  @!P2 BRA `(.L_x_7) ;  /* 0x000000040078a947 */ /* 0x000fea0003800000 */
[----:B------:R-:W-:-:S13]  /*0960*/  FSETP.NEU.AND P0, PT, |R4|, +INF , PT ;  /* 0x7f8000000400780b */ /* 0x000fda0003f0d200 */
[----:B------:R-:W-:Y:S01]  /*0970*/  @!P0 FMUL R8, RZ, R4 ;  /* 0x00000004ff088220 */ /* 0x000fe20000400000 */
[----:B------:R-:W-:Y:S01]  /*0980*/  @!P0 IMAD.MOV.U32 R7, RZ, RZ, RZ ;  /* 0x000000ffff078224 */ /* 0x000fe200078e00ff */
[----:B------:R-:W-:Y:S06]  /*0990*/  @!P0 BRA `(.L_x_7) ;  /* 0x0000000400688947 */ /* 0x000fec0003800000 */
[----:B------:R-:W-:Y:S02]  /*09a0*/  IMAD.SHL.U32 R0, R4, 0x100, RZ ;  /* 0x0000010004007824 */ /* 0x000fe400078e00ff */
[----:B------:R-:W-:Y:S02]  /*09b0*/  HFMA2 R8, -RZ, RZ, 0, 0 ;  /* 0x00000000ff087431 */ /* 0x000fe400000001ff */
[----:B------:R-:W-:Y:S01]  /*09c0*/  IMAD.MOV.U32 R7, RZ, RZ, RZ ;  /* 0x000000ffff077224 */ /* 0x000fe200078e00ff */
[----:B------:R-:W1:Y:S01]  /*09d0*/  LDCU.64 UR8, c[0x4][URZ] ;  /* 0x01000000ff0877ac */ /* 0x000e620008000a00 */
[----:B0-----:R-:W-:Y:S01]  /*09e0*/  LOP3.LUT R11, R0, 0x80000000, RZ, 0xfc, !PT ;  /* 0x80000000000b7812 */ /* 0x001fe200078efcff */
[----:B------:R-:W-:Y:S01]  /*09f0*/  UMOV UR5, URZ ;  /* 0x000000ff00057c82 */ /* 0x000fe20008000000 */
[----:B------:R-:W-:-:S05]  /*0a00*/  UMOV UR4, URZ ;  /* 0x000000ff00047c82 */ /* 0x000fca0008000000 */
.L_x_8:
[----:B-1----:R-:W-:Y:S02]  /*0a10*/  IMAD.U32 R14, RZ, RZ, UR8 ;  /* 0x00000008ff0e7e24 */ /* 0x002fe4000f8e00ff */
        /* <DEDUP_REMOVED lines=10> */
[----:B------:R-:W-:-:S02]  /*0ac0*/  ISETP.EQ.AND P4, PT, R8, 0x10, PT ;  /* 0x000000100800780c */ /* 0x000fc40003f82270 */
[C---:B------:R-:W-:Y:S01]  /*0ad0*/  ISETP.EQ.AND P5, PT, R8.reuse, 0x14, PT ;  /* 0x000000140800780c */ /* 0x040fe20003fa2270 */
[----:B------:R-:W-:Y:S02]  /*0ae0*/  VIADD R8, R8, 0x4 ;  /* 0x0000000408087836 */ /* 0x000fe40000000000 */
[----:B--2---:R-:W-:-:S03]  /*0af0*/  IMAD.WIDE.U32 R12, R12, R11, RZ ;  /* 0x0000000b0c0c7225 */ /* 0x004fc600078e00ff */
[----:B------:R-:W-:-:S04]  /*0b00*/  IADD3 R0, P6, PT, R12, R7, RZ ;  /* 0x000000070c007210 */ /* 0x000fc80007fde0ff */
[----:B------:R-:W-:Y:S01]  /*0b10*/  IADD3.X R7, PT, PT, R13, UR5, RZ, P6, !PT ;  /* 0x000000050d077c10 */ /* 0x000fe2000b7fe4ff */
[--C-:B------:R-:W-:Y:S01]  /*0b20*/  @P0 IMAD.MOV.U32 R5, RZ, RZ, R0.reuse ;  /* 0x000000ffff050224 */ /* 0x100fe200078e0000 */
[----:B------:R-:W-:Y:S01]  /*0b30*/  @P3 MOV R19, R0 ;  /* 0x0000000000133202 */ /* 0x000fe20000000f00 */
[--C-:B------:R-:W-:Y:S02]  /*0b40*/  @P1 IMAD.MOV.U32 R17, RZ, RZ, R0.reuse ;  /* 0x000000ffff111224 */ /* 0x100fe400078e0000 */
[--C-:B------:R-:W-:Y:S02]  /*0b50*/  @P2 IMAD.MOV.U32 R18, RZ, RZ, R0.reuse ;  /* 0x000000ffff122224 */ /* 0x100fe400078e0000 */
[--C-:B------:R-:W-:Y:S02]  /*0b60*/  @P4 IMAD.MOV.U32 R20, RZ, RZ, R0.reuse ;  /* 0x000000ffff144224 */ /* 0x100fe400078e0000 */
        /* <DEDUP_REMOVED lines=14> */
[----:B------:R-:W-:-:S03]  /*0c50*/  ISETP.EQ.AND P5, PT, R12, RZ, PT ;  /* 0x000000ff0c00720c */ /* 0x000fc60003fa2270 */
[----:B------:R-:W-:Y:S02]  /*0c60*/  @P3 MOV R0, R5 ;  /* 0x0000000500003202 */ /* 0x000fe40000000f00 */
[C---:B------:R-:W-:Y:S01]  /*0c70*/  ISETP.EQ.AND P3, PT, R12.reuse, -0x4, PT ;  /* 0xfffffffc0c00780c */ /* 0x040fe20003f62270 */
[----:B------:R-:W-:Y:S02]  /*0c80*/  @P4 IMAD.MOV.U32 R8, RZ, RZ, R5 ;  /* 0x000000ffff084224 */ /* 0x000fe400078e0005 */
[--C-:B------:R-:W-:Y:S01]  /*0c90*/  @P4 IMAD.MOV.U32 R0, RZ, RZ, R17.reuse ;  /* 0x000000ffff004224 */ /* 0x100fe200078e0011 */
[----:B------:R-:W-:Y:S01]  /*0ca0*/  ISETP.EQ.AND P4, PT, R12, 0x4, PT ;  /* 0x000000040c00780c */ /* 0x000fe20003f82270 */
[----:B------:R-:W-:Y:S02]  /*0cb0*/  @P2 IMAD.MOV.U32 R8, RZ, RZ, R17 ;  /* 0x000000ffff082224 */ /* 0x000fe400078e0011 */
[--C-:B------:R-:W-:Y:S01]  /*0cc0*/  @P2 IMAD.MOV.U32 R0, RZ, RZ, R18.reuse ;  /* 0x000000ffff002224 */ /* 0x100fe200078e0012 */
[----:B------:R-:W-:Y:S01]  /*0cd0*/  @P1 MOV R0, R19 ;  /* 0x0000001300001202 */ /* 0x000fe20000000f00 */
[----:B------:R-:W-:-:S02]  /*0ce0*/  @P1 IMAD.MOV.U32 R8, RZ, RZ, R18 ;  /* 0x000000ffff081224 */ /* 0x000fc400078e0012 */
[----:B------:R-:W-:Y:S02]  /*0cf0*/  @P0 IMAD.MOV.U32 R8, RZ, RZ, R19 ;  /* 0x000000ffff080224 */ /* 0x000fe400078e0013 */
[--C-:B------:R-:W-:Y:S02]  /*0d00*/  @P0 IMAD.MOV.U32 R0, RZ, RZ, R20.reuse ;  /* 0x000000ffff000224 */ /* 0x100fe400078e0014 */
[----:B------:R-:W-:Y:S02]  /*0d10*/  @P3 IMAD.MOV.U32 R8, RZ, RZ, R20 ;  /* 0x000000ffff083224 */ /* 0x000fe400078e0014 */
[--C-:B------:R-:W-:Y:S01]  /*0d20*/  @P3 IMAD.MOV.U32 R0, RZ, RZ, R16.reuse ;  /* 0x000000ffff003224 */ /* 0x100fe200078e0010 */
[----:B------:R-:W-:Y:S01]  /*0d30*/  @P5 MOV R0, R7 ;  /* 0x0000000700005202 */ /* 0x000fe20000000f00 */
[----:B------:R-:W-:Y:S02]  /*0d40*/  @P5 IMAD.MOV.U32 R8, RZ, RZ, R16 ;  /* 0x000000ffff085224 */ /* 0x000fe400078e0010 */
[----:B------:R-:W-:Y:S01]  /*0d50*/  @P4 IMAD.MOV.U32 R8, RZ, RZ, R7 ;  /* 0x000000ffff084224 */ /* 0x000fe200078e0007 */
[----:B------:R-:W-:Y:S06]  /*0d60*/  @!P6 BRA `(.L_x_10) ;  /* 0x000000000028e947 */ /* 0x000fec0003800000 */
[----:B------:R-:W-:Y:S01]  /*0d70*/  @P1 IMAD.MOV.U32 R5, RZ, RZ, R17 ;  /* 0x000000ffff051224 */ /* 0x000fe200078e0011 */
[----:B------:R-:W-:Y:S01]  /*0d80*/  LOP3.LUT R11, R11, 0x1f, RZ, 0xc0, !PT ;  /* 0x0000001f0b0b7812 */ /* 0x000fe200078ec0ff */
[----:B------:R-:W-:Y:S01]  /*0d90*/  @P0 IMAD.MOV.U32 R5, RZ, RZ, R18 ;  /* 0x000000ffff050224 */ /* 0x000fe200078e0012 */
[----:B------:R-:W-:Y:S01]  /*0da0*/  ISETP.EQ.AND P0, PT, R12, 0x8, PT ;  /* 0x000000080c00780c */ /* 0x000fe20003f02270 */
[----:B------:R-:W-:Y:S01]  /*0db0*/  @P3 IMAD.MOV.U32 R5, RZ, RZ, R19 ;  /* 0x000000ffff053224 */ /* 0x000fe200078e0013 */
[----:B------:R-:W-:Y:S01]  /*0dc0*/  SHF.L.W.U32.HI R0, R8, R11, R0 ;  /* 0x0000000b08007219 */ /* 0x000fe20000010e00 */
[----:B------:R-:W-:Y:S01]  /*0dd0*/  @P5 IMAD.MOV.U32 R5, RZ, RZ, R20 ;  /* 0x000000ffff055224 */ /* 0x000fe200078e0014 */
[----:B------:R-:W-:-:S09]  /*0de0*/  @P4 MOV R5, R16 ;  /* 0x0000001000054202 */ /* 0x000fd20000000f00 */
[----:B------:R-:W-:-:S05]  /*0df0*/  @P0 IMAD.MOV.U32 R5, RZ, RZ, R7 ;  /* 0x000000ffff050224 */ /* 0x000fca00078e0007 */
[----:B------:R-:W-:-:S07]  /*0e00*/  SHF.L.W.U32.HI R8, R5, R11, R8 ;  /* 0x0000000b05087219 */ /* 0x000fce0000010e08 */
.L_x_10:
[----:B------:R-:W-:Y:S05]  /*0e10*/  BSYNC.RECONVERGENT B1 ;  /* 0x0000000000017941 */ /* 0x000fea0003800200 */
.L_x_9:
        /* <DEDUP_REMOVED lines=18> */
.L_x_7:
[----:B------:R-:W-:Y:S05]  /*0f40*/  BSYNC.RECONVERGENT B0 ;  /* 0x0000000000007941 */ /* 0x000fea0003800200 */
.L_x_6:
[----:B------:R-:W-:Y:S01]  /*0f50*/  FMUL R5, R8, R8 ;  /* 0x0000000808057220 */ /* 0x000fe20000400000 */
[C---:B------:R-:W-:Y:S02]  /*0f60*/  LOP3.LUT R0, R7.reuse, 0x1, RZ, 0xc0, !PT ;  /* 0x0000000107007812 */ /* 0x040fe400078ec0ff */
[----:B------:R-:W-:Y:S01]  /*0f70*/  LOP3.LUT P1, RZ, R7, 0x2, RZ, 0xc0, !PT ;  /* 0x0000000207ff7812 */ /* 0x000fe2000782c0ff */
[----:B------:R-:W-:Y:S01]  /*0f80*/  FFMA R10, R5, R10, -0.0013887860113754868507 ;  /* 0xbab607ed050a7423 */ /* 0x000fe2000000000a */
[----:B------:R-:W-:-:S04]  /*0f90*/  ISETP.NE.U32.AND P0, PT, R0, 0x1, PT ;  /* 0x000000010000780c */ /* 0x000fc80003f05070 */
[----:B------:R-:W-:Y:S02]  /*0fa0*/  FSEL R4, R9, 0.0083327032625675201416, !P0 ;  /* 0x3c0885e409047808 */ /* 0x000fe40004000000 */
[----:B------:R-:W-:Y:S02]  /*0fb0*/  FSEL R10, R10, -0.00019574658654164522886, !P0 ;  /* 0xb94d41530a0a7808 */ /* 0x000fe40004000000 */
[----:B------:R-:W-:Y:S02]  /*0fc0*/  FSEL R0, R8, 1, P0 ;  /* 0x3f80000008007808 */ /* 0x000fe40000000000 */
[----:B------:R-:W-:Y:S01]  /*0fd0*/  FSEL R9, -R6, -0.16666662693023681641, !P0 ;  /* 0xbe2aaaa806097808 */ /* 0x000fe20004000100 */
[C---:B------:R-:W-:Y:S02]  /*0fe0*/  FFMA R4, R5.reuse, R10, R4 ;  /* 0x0000000a05047223 */ /* 0x040fe40000000004 */
[C---:B------:R-:W-:Y:S02]  /*0ff0*/  FFMA R7, R5.reuse, R0, RZ ;  /* 0x0000000005077223 */ /* 0x040fe400000000ff */
[----:B------:R-:W-:-:S04]  /*1000*/  FFMA R4, R5, R4, R9 ;  /* 0x0000000405047223 */ /* 0x000fc80000000009 */
[----:B------:R-:W-:-:S04]  /*1010*/  FFMA R0, R7, R4, R0 ;  /* 0x0000000407007223 */ /* 0x000fc80000000000 */
[----:B------:R-:W-:-:S05]  /*1020*/  @P1 FADD R0, RZ, -R0 ;  /* 0x80000000ff001221 */ /* 0x000fca0000000000 */
[----:B------:R-:W-:-:S05]  /*1030*/  FMNMX R5, RZ, -R0, !PT ;  /* 0x80000000ff057209 */ /* 0x000fca0007800000 */
[----:B------:R-:W-:Y:S01]  /*1040*/  STG.E desc[UR6][R2.64+0xc], R5 ;  /* 0x00000c0502007986 */ /* 0x000fe2000c101906 */
[----:B------:R-:W-:Y:S05]  /*1050*/  EXIT ;  /* 0x000000000000794d */ /* 0x000fea0003800000 */
.L_x_11:
        /* <DEDUP_REMOVED lines=10> */
.L_x_13:


//--------------------- .nv.global.init           --------------------------
	.section	.nv.global.init,"aw",@progbits
	.align	4
.nv.global.init:
	.type		__cudart_i2opi_f,@object
	.size		__cudart_i2opi_f,(.L_0 - __cudart_i2opi_f)
__cudart_i2opi_f:
        /*0000*/ 	.byte	0x41, 0x90, 0x43, 0x3c, 0x99, 0x95, 0x62, 0xdb, 0xc0, 0xdd, 0x34, 0xf5, 0xd1, 0x57, 0x27, 0xfc
        /*0010*/ 	.byte	0x29, 0x15, 0x44, 0x4e, 0x6e, 0x83, 0xf9, 0xa2
.L_0:


//--------------------- .nv.shared.reserved.0     --------------------------
	.section	.nv.shared.reserved.0,"aw",@nobits
	.weak		__nv_reservedSMEM_offset_0_alias
	.size		__nv_reservedSMEM_offset_0_alias, 0, 64
	.other		__nv_reservedSMEM_offset_0_alias,@"STO_CUDA_RESERVED_SHARED STV_DEFAULT"
__nv_reservedSMEM_offset_0_alias:
	.zero		0
	.zero		64


//--------------------- .nv.constant0._Z15updateVBOKernelP6float4P6float3PfS3_jj --------------------------
	.section	.nv.constant0._Z15updateVBOKernelP6float4P6float3PfS3_jj,"a",@progbits
	.sectionflags	@""
	.align	4
.nv.constant0._Z15updateVBOKernelP6float4P6float3PfS3_jj:
	.zero		936


//--------------------- .nv.constant0._Z14oscilateKernelfP6float4 --------------------------
	.section	.nv.constant0._Z14oscilateKernelfP6float4,"a",@progbits
	.sectionflags	@""
	.align	4
.nv.constant0._Z14oscilateKernelfP6float4:
	.zero		912


//--------------------- SYMBOLS --------------------------

	.type		.nv.reservedSmem.offset0,@object
	.size		.nv.reservedSmem.offset0,0x4
